//
// Generated by NVIDIA NVVM Compiler
//
// Compiler Build ID: CL-36424714
// Cuda compilation tools, release 13.0, V13.0.88
// Based on NVVM 20.0.0
//

.version 9.0
.target sm_100
.address_size 64

	// .globl	_Z3addPiS_S_

.visible .entry _Z3addPiS_S_(
	.param .u64 .ptr .align 1 _Z3addPiS_S__param_0,
	.param .u64 .ptr .align 1 _Z3addPiS_S__param_1,
	.param .u64 .ptr .align 1 _Z3addPiS_S__param_2
)
{
	.reg .b32 	%r<8>;
	.reg .b64 	%rd<11>;

	ld.param.u64 	%rd1, [_Z3addPiS_S__param_0];
	ld.param.u64 	%rd2, [_Z3addPiS_S__param_1];
	ld.param.u64 	%rd3, [_Z3addPiS_S__param_2];
	cvta.to.global.u64 	%rd4, %rd3;
	cvta.to.global.u64 	%rd5, %rd2;
	cvta.to.global.u64 	%rd6, %rd1;
	mov.u32 	%r1, %ctaid.x;
	mov.u32 	%r2, %ntid.x;
	mov.u32 	%r3, %tid.x;
	mad.lo.s32 	%r4, %r1, %r2, %r3;
	mul.wide.u32 	%rd7, %r4, 4;
	add.s64 	%rd8, %rd6, %rd7;
	ld.global.u32 	%r5, [%rd8];
	add.s64 	%rd9, %rd5, %rd7;
	ld.global.u32 	%r6, [%rd9];
	add.s32 	%r7, %r6, %r5;
	add.s64 	%rd10, %rd4, %rd7;
	st.global.u32 	[%rd10], %r7;
	ret;

}
	// .globl	_Z8subtractPiS_S_
.visible .entry _Z8subtractPiS_S_(
	.param .u64 .ptr .align 1 _Z8subtractPiS_S__param_0,
	.param .u64 .ptr .align 1 _Z8subtractPiS_S__param_1,
	.param .u64 .ptr .align 1 _Z8subtractPiS_S__param_2
)
{
	.reg .b32 	%r<8>;
	.reg .b64 	%rd<11>;

	ld.param.u64 	%rd1, [_Z8subtractPiS_S__param_0];
	ld.param.u64 	%rd2, [_Z8subtractPiS_S__param_1];
	ld.param.u64 	%rd3, [_Z8subtractPiS_S__param_2];
	cvta.to.global.u64 	%rd4, %rd3;
	cvta.to.global.u64 	%rd5, %rd2;
	cvta.to.global.u64 	%rd6, %rd1;
	mov.u32 	%r1, %ctaid.x;
	mov.u32 	%r2, %ntid.x;
	mov.u32 	%r3, %tid.x;
	mad.lo.s32 	%r4, %r1, %r2, %r3;
	mul.wide.u32 	%rd7, %r4, 4;
	add.s64 	%rd8, %rd6, %rd7;
	ld.global.u32 	%r5, [%rd8];
	add.s64 	%rd9, %rd5, %rd7;
	ld.global.u32 	%r6, [%rd9];
	sub.s32 	%r7, %r5, %r6;
	add.s64 	%rd10, %rd4, %rd7;
	st.global.u32 	[%rd10], %r7;
	ret;

}
	// .globl	_Z4multPiS_S_
.visible .entry _Z4multPiS_S_(
	.param .u64 .ptr .align 1 _Z4multPiS_S__param_0,
	.param .u64 .ptr .align 1 _Z4multPiS_S__param_1,
	.param .u64 .ptr .align 1 _Z4multPiS_S__param_2
)
{
	.reg .b32 	%r<8>;
	.reg .b64 	%rd<11>;

	ld.param.u64 	%rd1, [_Z4multPiS_S__param_0];
	ld.param.u64 	%rd2, [_Z4multPiS_S__param_1];
	ld.param.u64 	%rd3, [_Z4multPiS_S__param_2];
	cvta.to.global.u64 	%rd4, %rd3;
	cvta.to.global.u64 	%rd5, %rd2;
	cvta.to.global.u64 	%rd6, %rd1;
	mov.u32 	%r1, %ctaid.x;
	mov.u32 	%r2, %ntid.x;
	mov.u32 	%r3, %tid.x;
	mad.lo.s32 	%r4, %r1, %r2, %r3;
	mul.wide.u32 	%rd7, %r4, 4;
	add.s64 	%rd8, %rd6, %rd7;
	ld.global.u32 	%r5, [%rd8];
	add.s64 	%rd9, %rd5, %rd7;
	ld.global.u32 	%r6, [%rd9];
	mul.lo.s32 	%r7, %r6, %r5;
	add.s64 	%rd10, %rd4, %rd7;
	st.global.u32 	[%rd10], %r7;
	ret;

}
	// .globl	_Z3modPiS_S_
.visible .entry _Z3modPiS_S_(
	.param .u64 .ptr .align 1 _Z3modPiS_S__param_0,
	.param .u64 .ptr .align 1 _Z3modPiS_S__param_1,
	.param .u64 .ptr .align 1 _Z3modPiS_S__param_2
)
{
	.reg .b32 	%r<8>;
	.reg .b64 	%rd<11>;

	ld.param.u64 	%rd1, [_Z3modPiS_S__param_0];
	ld.param.u64 	%rd2, [_Z3modPiS_S__param_1];
	ld.param.u64 	%rd3, [_Z3modPiS_S__param_2];
	cvta.to.global.u64 	%rd4, %rd3;
	cvta.to.global.u64 	%rd5, %rd2;
	cvta.to.global.u64 	%rd6, %rd1;
	mov.u32 	%r1, %ctaid.x;
	mov.u32 	%r2, %ntid.x;
	mov.u32 	%r3, %tid.x;
	mad.lo.s32 	%r4, %r1, %r2, %r3;
	mul.wide.u32 	%rd7, %r4, 4;
	add.s64 	%rd8, %rd6, %rd7;
	ld.global.u32 	%r5, [%rd8];
	add.s64 	%rd9, %rd5, %rd7;
	ld.global.u32 	%r6, [%rd9];
	rem.s32 	%r7, %r5, %r6;
	add.s64 	%rd10, %rd4, %rd7;
	st.global.u32 	[%rd10], %r7;
	ret;

}
	// .globl	_Z16branching_addsubPiS_S_
.visible .entry _Z16branching_addsubPiS_S_(
	.param .u64 .ptr .align 1 _Z16branching_addsubPiS_S__param_0,
	.param .u64 .ptr .align 1 _Z16branching_addsubPiS_S__param_1,
	.param .u64 .ptr .align 1 _Z16branching_addsubPiS_S__param_2
)
{
	.reg .pred 	%p<2>;
	.reg .b32 	%r<12>;
	.reg .b64 	%rd<15>;

	ld.param.u64 	%rd4, [_Z16branching_addsubPiS_S__param_0];
	ld.param.u64 	%rd5, [_Z16branching_addsubPiS_S__param_1];
	ld.param.u64 	%rd6, [_Z16branching_addsubPiS_S__param_2];
	cvta.to.global.u64 	%rd1, %rd6;
	cvta.to.global.u64 	%rd2, %rd5;
	cvta.to.global.u64 	%rd3, %rd4;
	mov.u32 	%r2, %ctaid.x;
	mov.u32 	%r3, %ntid.x;
	mov.u32 	%r4, %tid.x;
	mad.lo.s32 	%r1, %r2, %r3, %r4;
	and.b32  	%r5, %r1, 1;
	setp.eq.b32 	%p1, %r5, 1;
	@%p1 bra 	$L__BB4_2;
	mul.wide.u32 	%rd11, %r1, 4;
	add.s64 	%rd12, %rd3, %rd11;
	ld.global.u32 	%r9, [%rd12];
	add.s64 	%rd13, %rd2, %rd11;
	ld.global.u32 	%r10, [%rd13];
	add.s32 	%r11, %r10, %r9;
	add.s64 	%rd14, %rd1, %rd11;
	st.global.u32 	[%rd14], %r11;
	bra.uni 	$L__BB4_3;
$L__BB4_2:
	mul.wide.u32 	%rd7, %r1, 4;
	add.s64 	%rd8, %rd3, %rd7;
	ld.global.u32 	%r6, [%rd8];
	add.s64 	%rd9, %rd2, %rd7;
	ld.global.u32 	%r7, [%rd9];
	sub.s32 	%r8, %r6, %r7;
	add.s64 	%rd10, %rd1, %rd7;
	st.global.u32 	[%rd10], %r8;
$L__BB4_3:
	ret;

}


// ===== COMPILED SASS (sm_100) =====

	.target	sm_100

	.elftype	@"ET_EXEC"


//--------------------- .note.nv.tkinfo           --------------------------
	.section	.note.nv.tkinfo,"",@"SHT_NOTE"
	.sectionflags	@"SHF_NOTE_NV_TKINFO"
	.tkinfo
        /*0018*/ 	.word	0x00000002
        /*0030*/ 	.string	""
        /*0030*/ 	.string	"ptxas"
        /*0030*/ 	.string	"Cuda compilation tools, release 13.0, V13.0.88"
        /*0030*/ 	.string	"Build cuda_13.0.r13.0/compiler.36424714_0"
        /*0030*/ 	.string	"-arch sm_100 -m 64 "



//--------------------- .note.nv.cuinfo           --------------------------
	.section	.note.nv.cuinfo,"",@"SHT_NOTE"
	.sectionflags	@"SHF_NOTE_NV_CUINFO"
        /*0018*/ 	.short	0x0002
        /*001a*/ 	.short	0x0064
        /*001c*/ 	.short	0x0082
	.zero		2


//--------------------- .nv.info                  --------------------------
	.section	.nv.info,"",@"SHT_CUDA_INFO"
	.align	4


	//----- nvinfo : EIATTR_REGCOUNT
	.align		4
        /*0000*/ 	.byte	0x04, 0x2f
        /*0002*/ 	.short	(.L_1 - .L_0)
	.align		4
.L_0:
        /*0004*/ 	.word	index@(_Z3addPiS_S_)
        /*0008*/ 	.word	0x0000000c


	//----- nvinfo : EIATTR_FRAME_SIZE
	.align		4
.L_1:
        /*000c*/ 	.byte	0x04, 0x11
        /*000e*/ 	.short	(.L_3 - .L_2)
	.align		4
.L_2:
        /*0010*/ 	.word	index@(_Z3addPiS_S_)
        /*0014*/ 	.word	0x00000000


	//----- nvinfo : EIATTR_REGCOUNT
	.align		4
.L_3:
        /*0018*/ 	.byte	0x04, 0x2f
        /*001a*/ 	.short	(.L_5 - .L_4)
	.align		4
.L_4:
        /*001c*/ 	.word	index@(_Z8subtractPiS_S_)
        /*0020*/ 	.word	0x0000000c


	//----- nvinfo : EIATTR_FRAME_SIZE
	.align		4
.L_5:
        /*0024*/ 	.byte	0x04, 0x11
        /*0026*/ 	.short	(.L_7 - .L_6)
	.align		4
.L_6:
        /*0028*/ 	.word	index@(_Z8subtractPiS_S_)
        /*002c*/ 	.word	0x00000000


	//----- nvinfo : EIATTR_REGCOUNT
	.align		4
.L_7:
        /*0030*/ 	.byte	0x04, 0x2f
        /*0032*/ 	.short	(.L_9 - .L_8)
	.align		4
.L_8:
        /*0034*/ 	.word	index@(_Z4multPiS_S_)
        /*0038*/ 	.word	0x0000000c


	//----- nvinfo : EIATTR_FRAME_SIZE
	.align		4
.L_9:
        /*003c*/ 	.byte	0x04, 0x11
        /*003e*/ 	.short	(.L_11 - .L_10)
	.align		4
.L_10:
        /*0040*/ 	.word	index@(_Z4multPiS_S_)
        /*0044*/ 	.word	0x00000000


	//----- nvinfo : EIATTR_REGCOUNT
	.align		4
.L_11:
        /*0048*/ 	.byte	0x04, 0x2f
        /*004a*/ 	.short	(.L_13 - .L_12)
	.align		4
.L_12:
        /*004c*/ 	.word	index@(_Z3modPiS_S_)
        /*0050*/ 	.word	0x0000000d


	//----- nvinfo : EIATTR_FRAME_SIZE
	.align		4
.L_13:
        /*0054*/ 	.byte	0x04, 0x11
        /*0056*/ 	.short	(.L_15 - .L_14)
	.align		4
.L_14:
        /*0058*/ 	.word	index@(_Z3modPiS_S_)
        /*005c*/ 	.word	0x00000000


	//----- nvinfo : EIATTR_REGCOUNT
	.align		4
.L_15:
        /*0060*/ 	.byte	0x04, 0x2f
        /*0062*/ 	.short	(.L_17 - .L_16)
	.align		4
.L_16:
        /*0064*/ 	.word	index@(_Z16branching_addsubPiS_S_)
        /*0068*/ 	.word	0x0000000c


	//----- nvinfo : EIATTR_FRAME_SIZE
	.align		4
.L_17:
        /*006c*/ 	.byte	0x04, 0x11
        /*006e*/ 	.short	(.L_19 - .L_18)
	.align		4
.L_18:
        /*0070*/ 	.word	index@(_Z16branching_addsubPiS_S_)
        /*0074*/ 	.word	0x00000000


	//----- nvinfo : EIATTR_MIN_STACK_SIZE
	.align		4
.L_19:
        /*0078*/ 	.byte	0x04, 0x12
        /*007a*/ 	.short	(.L_21 - .L_20)
	.align		4
.L_20:
        /*007c*/ 	.word	index@(_Z16branching_addsubPiS_S_)
        /*0080*/ 	.word	0x00000000


	//----- nvinfo : EIATTR_MIN_STACK_SIZE
	.align		4
.L_21:
        /*0084*/ 	.byte	0x04, 0x12
        /*0086*/ 	.short	(.L_23 - .L_22)
	.align		4
.L_22:
        /*0088*/ 	.word	index@(_Z3modPiS_S_)
        /*008c*/ 	.word	0x00000000


	//----- nvinfo : EIATTR_MIN_STACK_SIZE
	.align		4
.L_23:
        /*0090*/ 	.byte	0x04, 0x12
        /*0092*/ 	.short	(.L_25 - .L_24)
	.align		4
.L_24:
        /*0094*/ 	.word	index@(_Z4multPiS_S_)
        /*0098*/ 	.word	0x00000000


	//----- nvinfo : EIATTR_MIN_STACK_SIZE
	.align		4
.L_25:
        /*009c*/ 	.byte	0x04, 0x12
        /*009e*/ 	.short	(.L_27 - .L_26)
	.align		4
.L_26:
        /*00a0*/ 	.word	index@(_Z8subtractPiS_S_)
        /*00a4*/ 	.word	0x00000000


	//----- nvinfo : EIATTR_MIN_STACK_SIZE
	.align		4
.L_27:
        /*00a8*/ 	.byte	0x04, 0x12
        /*00aa*/ 	.short	(.L_29 - .L_28)
	.align		4
.L_28:
        /*00ac*/ 	.word	index@(_Z3addPiS_S_)
        /*00b0*/ 	.word	0x00000000
.L_29:


//--------------------- .nv.compat                --------------------------
	.section	.nv.compat,"",@"SHT_CUDA_COMPAT_INFO"
	.align	4
        /*0000*/ 	.byte	0x02, 0x09, 0x00, 0x00, 0x02, 0x02, 0x01, 0x00, 0x02, 0x05, 0x05, 0x00, 0x03, 0x07, 0x01, 0x01
        /*0010*/ 	.byte	0x02, 0x03, 0x00, 0x00, 0x02, 0x06, 0x01, 0x00, 0x04, 0x0b, 0x08, 0x00, 0x09, 0x00, 0x00, 0x00
        /*0020*/ 	.byte	0x00, 0x00, 0x00, 0x00


//--------------------- .nv.info._Z16branching_addsubPiS_S_ --------------------------
	.section	.nv.info._Z16branching_addsubPiS_S_,"",@"SHT_CUDA_INFO"
	.sectionflags	@""
	.align	4


	//----- nvinfo : EIATTR_CUDA_API_VERSION
	.align		4
        /*0000*/ 	.byte	0x04, 0x37
        /*0002*/ 	.short	(.L_31 - .L_30)
.L_30:
        /*0004*/ 	.word	0x00000082


	//----- nvinfo : EIATTR_KPARAM_INFO
	.align		4
.L_31:
        /*0008*/ 	.byte	0x04, 0x17
        /*000a*/ 	.short	(.L_33 - .L_32)
.L_32:
        /*000c*/ 	.word	0x00000000
        /*0010*/ 	.short	0x0002
        /*0012*/ 	.short	0x0010
        /*0014*/ 	.byte	0x00, 0xf5, 0x21, 0x00


	//----- nvinfo : EIATTR_KPARAM_INFO
	.align		4
.L_33:
        /*0018*/ 	.byte	0x04, 0x17
        /*001a*/ 	.short	(.L_35 - .L_34)
.L_34:
        /*001c*/ 	.word	0x00000000
        /*0020*/ 	.short	0x0001
        /*0022*/ 	.short	0x0008
        /*0024*/ 	.byte	0x00, 0xf5, 0x21, 0x00


	//----- nvinfo : EIATTR_KPARAM_INFO
	.align		4
.L_35:
        /*0028*/ 	.byte	0x04, 0x17
        /*002a*/ 	.short	(.L_37 - .L_36)
.L_36:
        /*002c*/ 	.word	0x00000000
        /*0030*/ 	.short	0x0000
        /*0032*/ 	.short	0x0000
        /*0034*/ 	.byte	0x00, 0xf5, 0x21, 0x00


	//----- nvinfo : EIATTR_SPARSE_MMA_MASK
	.align		4
.L_37:
        /*0038*/ 	.byte	0x03, 0x50
        /*003a*/ 	.short	0x0000


	//----- nvinfo : EIATTR_MAXREG_COUNT
	.align		4
        /*003c*/ 	.byte	0x03, 0x1b
        /*003e*/ 	.short	0x00ff


	//----- nvinfo : EIATTR_MERCURY_ISA_VERSION
	.align		4
        /*0040*/ 	.byte	0x03, 0x5f
        /*0042*/ 	.short	0x0101


	//----- nvinfo : EIATTR_VRC_CTA_INIT_COUNT
	.align		4
        /*0044*/ 	.byte	0x02, 0x4a
	.zero		1
	.zero		1


	//----- nvinfo : EIATTR_EXIT_INSTR_OFFSETS
	.align		4
        /*0048*/ 	.byte	0x04, 0x1c
        /*004a*/ 	.short	(.L_39 - .L_38)


	//   ....[0]....
.L_38:
        /*004c*/ 	.word	0x00000130


	//   ....[1]....
        /*0050*/ 	.word	0x000001e0


	//----- nvinfo : EIATTR_CRS_STACK_SIZE
	.align		4
.L_39:
        /*0054*/ 	.byte	0x04, 0x1e
        /*0056*/ 	.short	(.L_41 - .L_40)
.L_40:
        /*0058*/ 	.word	0x00000000


	//----- nvinfo : EIATTR_CBANK_PARAM_SIZE
	.align		4
.L_41:
        /*005c*/ 	.byte	0x03, 0x19
        /*005e*/ 	.short	0x0018


	//----- nvinfo : EIATTR_PARAM_CBANK
	.align		4
        /*0060*/ 	.byte	0x04, 0x0a
        /*0062*/ 	.short	(.L_43 - .L_42)
	.align		4
.L_42:
        /*0064*/ 	.word	index@(.nv.constant0._Z16branching_addsubPiS_S_)
        /*0068*/ 	.short	0x0380
        /*006a*/ 	.short	0x0018


	//----- nvinfo : EIATTR_SW_WAR
	.align		4
.L_43:
        /*006c*/ 	.byte	0x04, 0x36
        /*006e*/ 	.short	(.L_45 - .L_44)
.L_44:
        /*0070*/ 	.word	0x00000008
.L_45:


//--------------------- .nv.info._Z3modPiS_S_     --------------------------
	.section	.nv.info._Z3modPiS_S_,"",@"SHT_CUDA_INFO"
	.sectionflags	@""
	.align	4


	//----- nvinfo : EIATTR_CUDA_API_VERSION
	.align		4
        /*0000*/ 	.byte	0x04, 0x37
        /*0002*/ 	.short	(.L_47 - .L_46)
.L_46:
        /*0004*/ 	.word	0x00000082


	//----- nvinfo : EIATTR_KPARAM_INFO
	.align		4
.L_47:
        /*0008*/ 	.byte	0x04, 0x17
        /*000a*/ 	.short	(.L_49 - .L_48)
.L_48:
        /*000c*/ 	.word	0x00000000
        /*0010*/ 	.short	0x0002
        /*0012*/ 	.short	0x0010
        /*0014*/ 	.byte	0x00, 0xf5, 0x21, 0x00


	//----- nvinfo : EIATTR_KPARAM_INFO
	.align		4
.L_49:
        /*0018*/ 	.byte	0x04, 0x17
        /*001a*/ 	.short	(.L_51 - .L_50)
.L_50:
        /*001c*/ 	.word	0x00000000
        /*0020*/ 	.short	0x0001
        /*0022*/ 	.short	0x0008
        /*0024*/ 	.byte	0x00, 0xf5, 0x21, 0x00


	//----- nvinfo : EIATTR_KPARAM_INFO
	.align		4
.L_51:
        /*0028*/ 	.byte	0x04, 0x17
        /*002a*/ 	.short	(.L_53 - .L_52)
.L_52:
        /*002c*/ 	.word	0x00000000
        /*0030*/ 	.short	0x0000
        /*0032*/ 	.short	0x0000
        /*0034*/ 	.byte	0x00, 0xf5, 0x21, 0x00


	//----- nvinfo : EIATTR_SPARSE_MMA_MASK
	.align		4
.L_53:
        /*0038*/ 	.byte	0x03, 0x50
        /*003a*/ 	.short	0x0000


	//----- nvinfo : EIATTR_MAXREG_COUNT
	.align		4
        /*003c*/ 	.byte	0x03, 0x1b
        /*003e*/ 	.short	0x00ff


	//----- nvinfo : EIATTR_MERCURY_ISA_VERSION
	.align		4
        /*0040*/ 	.byte	0x03, 0x5f
        /*0042*/ 	.short	0x0101


	//----- nvinfo : EIATTR_VRC_CTA_INIT_COUNT
	.align		4
        /*0044*/ 	.byte	0x02, 0x4a
	.zero		1
	.zero		1


	//----- nvinfo : EIATTR_EXIT_INSTR_OFFSETS
	.align		4
        /*0048*/ 	.byte	0x04, 0x1c
        /*004a*/ 	.short	(.L_55 - .L_54)


	//   ....[0]....
.L_54:
        /*004c*/ 	.word	0x00000250


	//----- nvinfo : EIATTR_CBANK_PARAM_SIZE
	.align		4
.L_55:
        /*0050*/ 	.byte	0x03, 0x19
        /*0052*/ 	.short	0x0018


	//----- nvinfo : EIATTR_PARAM_CBANK
	.align		4
        /*0054*/ 	.byte	0x04, 0x0a
        /*0056*/ 	.short	(.L_57 - .L_56)
	.align		4
.L_56:
        /*0058*/ 	.word	index@(.nv.constant0._Z3modPiS_S_)
        /*005c*/ 	.short	0x0380
        /*005e*/ 	.short	0x0018


	//----- nvinfo : EIATTR_SW_WAR
	.align		4
.L_57:
        /*0060*/ 	.byte	0x04, 0x36
        /*0062*/ 	.short	(.L_59 - .L_58)
.L_58:
        /*0064*/ 	.word	0x00000008
.L_59:


//--------------------- .nv.info._Z4multPiS_S_    --------------------------
	.section	.nv.info._Z4multPiS_S_,"",@"SHT_CUDA_INFO"
	.sectionflags	@""
	.align	4


	//----- nvinfo : EIATTR_CUDA_API_VERSION
	.align		4
        /*0000*/ 	.byte	0x04, 0x37
        /*0002*/ 	.short	(.L_61 - .L_60)
.L_60:
        /*0004*/ 	.word	0x00000082


	//----- nvinfo : EIATTR_KPARAM_INFO
	.align		4
.L_61:
        /*0008*/ 	.byte	0x04, 0x17
        /*000a*/ 	.short	(.L_63 - .L_62)
.L_62:
        /*000c*/ 	.word	0x00000000
        /*0010*/ 	.short	0x0002
        /*0012*/ 	.short	0x0010
        /*0014*/ 	.byte	0x00, 0xf5, 0x21, 0x00


	//----- nvinfo : EIATTR_KPARAM_INFO
	.align		4
.L_63:
        /*0018*/ 	.byte	0x04, 0x17
        /*001a*/ 	.short	(.L_65 - .L_64)
.L_64:
        /*001c*/ 	.word	0x00000000
        /*0020*/ 	.short	0x0001
        /*0022*/ 	.short	0x0008
        /*0024*/ 	.byte	0x00, 0xf5, 0x21, 0x00


	//----- nvinfo : EIATTR_KPARAM_INFO
	.align		4
.L_65:
        /*0028*/ 	.byte	0x04, 0x17
        /*002a*/ 	.short	(.L_67 - .L_66)
.L_66:
        /*002c*/ 	.word	0x00000000
        /*0030*/ 	.short	0x0000
        /*0032*/ 	.short	0x0000
        /*0034*/ 	.byte	0x00, 0xf5, 0x21, 0x00


	//----- nvinfo : EIATTR_SPARSE_MMA_MASK
	.align		4
.L_67:
        /*0038*/ 	.byte	0x03, 0x50
        /*003a*/ 	.short	0x0000


	//----- nvinfo : EIATTR_MAXREG_COUNT
	.align		4
        /*003c*/ 	.byte	0x03, 0x1b
        /*003e*/ 	.short	0x00ff


	//----- nvinfo : EIATTR_MERCURY_ISA_VERSION
	.align		4
        /*0040*/ 	.byte	0x03, 0x5f
        /*0042*/ 	.short	0x0101


	//----- nvinfo : EIATTR_VRC_CTA_INIT_COUNT
	.align		4
        /*0044*/ 	.byte	0x02, 0x4a
	.zero		1
	.zero		1


	//----- nvinfo : EIATTR_EXIT_INSTR_OFFSETS
	.align		4
        /*0048*/ 	.byte	0x04, 0x1c
        /*004a*/ 	.short	(.L_69 - .L_68)


	//   ....[0]....
.L_68:
        /*004c*/ 	.word	0x00000100


	//----- nvinfo : EIATTR_CBANK_PARAM_SIZE
	.align		4
.L_69:
        /*0050*/ 	.byte	0x03, 0x19
        /*0052*/ 	.short	0x0018


	//----- nvinfo : EIATTR_PARAM_CBANK
	.align		4
        /*0054*/ 	.byte	0x04, 0x0a
        /*0056*/ 	.short	(.L_71 - .L_70)
	.align		4
.L_70:
        /*0058*/ 	.word	index@(.nv.constant0._Z4multPiS_S_)
        /*005c*/ 	.short	0x0380
        /*005e*/ 	.short	0x0018


	//----- nvinfo : EIATTR_SW_WAR
	.align		4
.L_71:
        /*0060*/ 	.byte	0x04, 0x36
        /*0062*/ 	.short	(.L_73 - .L_72)
.L_72:
        /*0064*/ 	.word	0x00000008
.L_73:


//--------------------- .nv.info._Z8subtractPiS_S_ --------------------------
	.section	.nv.info._Z8subtractPiS_S_,"",@"SHT_CUDA_INFO"
	.sectionflags	@""
	.align	4


	//----- nvinfo : EIATTR_CUDA_API_VERSION
	.align		4
        /*0000*/ 	.byte	0x04, 0x37
        /*0002*/ 	.short	(.L_75 - .L_74)
.L_74:
        /*0004*/ 	.word	0x00000082


	//----- nvinfo : EIATTR_KPARAM_INFO
	.align		4
.L_75:
        /*0008*/ 	.byte	0x04, 0x17
        /*000a*/ 	.short	(.L_77 - .L_76)
.L_76:
        /*000c*/ 	.word	0x00000000
        /*0010*/ 	.short	0x0002
        /*0012*/ 	.short	0x0010
        /*0014*/ 	.byte	0x00, 0xf5, 0x21, 0x00


	//----- nvinfo : EIATTR_KPARAM_INFO
	.align		4
.L_77:
        /*0018*/ 	.byte	0x04, 0x17
        /*001a*/ 	.short	(.L_79 - .L_78)
.L_78:
        /*001c*/ 	.word	0x00000000
        /*0020*/ 	.short	0x0001
        /*0022*/ 	.short	0x0008
        /*0024*/ 	.byte	0x00, 0xf5, 0x21, 0x00


	//----- nvinfo : EIATTR_KPARAM_INFO
	.align		4
.L_79:
        /*0028*/ 	.byte	0x04, 0x17
        /*002a*/ 	.short	(.L_81 - .L_80)
.L_80:
        /*002c*/ 	.word	0x00000000
        /*0030*/ 	.short	0x0000
        /*0032*/ 	.short	0x0000
        /*0034*/ 	.byte	0x00, 0xf5, 0x21, 0x00


	//----- nvinfo : EIATTR_SPARSE_MMA_MASK
	.align		4
.L_81:
        /*0038*/ 	.byte	0x03, 0x50
        /*003a*/ 	.short	0x0000


	//----- nvinfo : EIATTR_MAXREG_COUNT
	.align		4
        /*003c*/ 	.byte	0x03, 0x1b
        /*003e*/ 	.short	0x00ff


	//----- nvinfo : EIATTR_MERCURY_ISA_VERSION
	.align		4
        /*0040*/ 	.byte	0x03, 0x5f
        /*0042*/ 	.short	0x0101


	//----- nvinfo : EIATTR_VRC_CTA_INIT_COUNT
	.align		4
        /*0044*/ 	.byte	0x02, 0x4a
	.zero		1
	.zero		1


	//----- nvinfo : EIATTR_EXIT_INSTR_OFFSETS
	.align		4
        /*0048*/ 	.byte	0x04, 0x1c
        /*004a*/ 	.short	(.L_83 - .L_82)


	//   ....[0]....
.L_82:
        /*004c*/ 	.word	0x00000100


	//----- nvinfo : EIATTR_CBANK_PARAM_SIZE
	.align		4
.L_83:
        /*0050*/ 	.byte	0x03, 0x19
        /*0052*/ 	.short	0x0018


	//----- nvinfo : EIATTR_PARAM_CBANK
	.align		4
        /*0054*/ 	.byte	0x04, 0x0a
        /*0056*/ 	.short	(.L_85 - .L_84)
	.align		4
.L_84:
        /*0058*/ 	.word	index@(.nv.constant0._Z8subtractPiS_S_)
        /*005c*/ 	.short	0x0380
        /*005e*/ 	.short	0x0018


	//----- nvinfo : EIATTR_SW_WAR
	.align		4
.L_85:
        /*0060*/ 	.byte	0x04, 0x36
        /*0062*/ 	.short	(.L_87 - .L_86)
.L_86:
        /*0064*/ 	.word	0x00000008
.L_87:


//--------------------- .nv.info._Z3addPiS_S_     --------------------------
	.section	.nv.info._Z3addPiS_S_,"",@"SHT_CUDA_INFO"
	.sectionflags	@""
	.align	4


	//----- nvinfo : EIATTR_CUDA_API_VERSION
	.align		4
        /*0000*/ 	.byte	0x04, 0x37
        /*0002*/ 	.short	(.L_89 - .L_88)
.L_88:
        /*0004*/ 	.word	0x00000082


	//----- nvinfo : EIATTR_KPARAM_INFO
	.align		4
.L_89:
        /*0008*/ 	.byte	0x04, 0x17
        /*000a*/ 	.short	(.L_91 - .L_90)
.L_90:
        /*000c*/ 	.word	0x00000000
        /*0010*/ 	.short	0x0002
        /*0012*/ 	.short	0x0010
        /*0014*/ 	.byte	0x00, 0xf5, 0x21, 0x00


	//----- nvinfo : EIATTR_KPARAM_INFO
	.align		4
.L_91:
        /*0018*/ 	.byte	0x04, 0x17
        /*001a*/ 	.short	(.L_93 - .L_92)
.L_92:
        /*001c*/ 	.word	0x00000000
        /*0020*/ 	.short	0x0001
        /*0022*/ 	.short	0x0008
        /*0024*/ 	.byte	0x00, 0xf5, 0x21, 0x00


	//----- nvinfo : EIATTR_KPARAM_INFO
	.align		4
.L_93:
        /*0028*/ 	.byte	0x04, 0x17
        /*002a*/ 	.short	(.L_95 - .L_94)
.L_94:
        /*002c*/ 	.word	0x00000000
        /*0030*/ 	.short	0x0000
        /*0032*/ 	.short	0x0000
        /*0034*/ 	.byte	0x00, 0xf5, 0x21, 0x00


	//----- nvinfo : EIATTR_SPARSE_MMA_MASK
	.align		4
.L_95:
        /*0038*/ 	.byte	0x03, 0x50
        /*003a*/ 	.short	0x0000


	//----- nvinfo : EIATTR_MAXREG_COUNT
	.align		4
        /*003c*/ 	.byte	0x03, 0x1b
        /*003e*/ 	.short	0x00ff


	//----- nvinfo : EIATTR_MERCURY_ISA_VERSION
	.align		4
        /*0040*/ 	.byte	0x03, 0x5f
        /*0042*/ 	.short	0x0101


	//----- nvinfo : EIATTR_VRC_CTA_INIT_COUNT
	.align		4
        /*0044*/ 	.byte	0x02, 0x4a
	.zero		1
	.zero		1


	//----- nvinfo : EIATTR_EXIT_INSTR_OFFSETS
	.align		4
        /*0048*/ 	.byte	0x04, 0x1c
        /*004a*/ 	.short	(.L_97 - .L_96)


	//   ....[0]....
.L_96:
        /*004c*/ 	.word	0x00000100


	//----- nvinfo : EIATTR_CBANK_PARAM_SIZE
	.align		4
.L_97:
        /*0050*/ 	.byte	0x03, 0x19
        /*0052*/ 	.short	0x0018


	//----- nvinfo : EIATTR_PARAM_CBANK
	.align		4
        /*0054*/ 	.byte	0x04, 0x0a
        /*0056*/ 	.short	(.L_99 - .L_98)
	.align		4
.L_98:
        /*0058*/ 	.word	index@(.nv.constant0._Z3addPiS_S_)
        /*005c*/ 	.short	0x0380
        /*005e*/ 	.short	0x0018


	//----- nvinfo : EIATTR_SW_WAR
	.align		4
.L_99:
        /*0060*/ 	.byte	0x04, 0x36
        /*0062*/ 	.short	(.L_101 - .L_100)
.L_100:
        /*0064*/ 	.word	0x00000008
.L_101:


//--------------------- .nv.callgraph             --------------------------
	.section	.nv.callgraph,"",@"SHT_CUDA_CALLGRAPH"
	.align	4
	.sectionentsize	8
	.align		4
        /*0000*/ 	.word	0x00000000
	.align		4
        /*0004*/ 	.word	0xffffffff
	.align		4
        /*0008*/ 	.word	0x00000000
	.align		4
        /*000c*/ 	.word	0xfffffffe
	.align		4
        /*0010*/ 	.word	0x00000000
	.align		4
        /*0014*/ 	.word	0xfffffffd
	.align		4
        /*0018*/ 	.word	0x00000000
	.align		4
        /*001c*/ 	.word	0xfffffffc


//--------------------- .text._Z16branching_addsubPiS_S_ --------------------------
	.section	.text._Z16branching_addsubPiS_S_,"ax",@progbits
	.align	128
        .global         _Z16branching_addsubPiS_S_
        .type           _Z16branching_addsubPiS_S_,@function
        .size           _Z16branching_addsubPiS_S_,(.L_x_6 - _Z16branching_addsubPiS_S_)
        .other          _Z16branching_addsubPiS_S_,@"STO_CUDA_ENTRY STV_DEFAULT"
_Z16branching_addsubPiS_S_:
.text._Z16branching_addsubPiS_S_:
[----:B------:R-:W-:Y:S01]  /*0000*/  LDC R1, c[0x0][0x37c] ;  /* 0x0000df00ff017b82 */ /* 0x000fe20000000800 */
[----:B------:R-:W0:Y:S07]  /*0010*/  S2R R0, SR_TID.X ;  /* 0x0000000000007919 */ /* 0x000e2e0000002100 */
[----:B------:R-:W0:Y:S08]  /*0020*/  S2UR UR4, SR_CTAID.X ;  /* 0x00000000000479c3 */ /* 0x000e300000002500 */
[----:B------:R-:W0:Y:S02]  /*0030*/  LDC R9, c[0x0][0x360] ;  /* 0x0000d800ff097b82 */ /* 0x000e240000000800 */
[----:B0-----:R-:W-:Y:S01]  /*0040*/  IMAD R9, R9, UR4, R0 ;  /* 0x0000000409097c24 */ /* 0x001fe2000f8e0200 */
[----:B------:R-:W0:Y:S04]  /*0050*/  LDCU.64 UR4, c[0x0][0x358] ;  /* 0x00006b00ff0477ac */ /* 0x000e280008000a00 */
[----:B------:R-:W-:-:S04]  /*0060*/  LOP3.LUT R0, R9, 0x1, RZ, 0xc0, !PT ;  /* 0x0000000109007812 */ /* 0x000fc800078ec0ff */
[----:B------:R-:W-:-:S13]  /*0070*/  ISETP.NE.U32.AND P0, PT, R0, 0x1, PT ;  /* 0x000000010000780c */ /* 0x000fda0003f05070 */
[----:B0-----:R-:W-:Y:S05]  /*0080*/  @!P0 BRA `(.L_x_0) ;  /* 0x00000000002c8947 */ /* 0x001fea0003800000 */
[----:B------:R-:W0:Y:S08]  /*0090*/  LDC.64 R2, c[0x0][0x380] ;  /* 0x0000e000ff027b82 */ /* 0x000e300000000a00 */
[----:B------:R-:W1:Y:S08]  /*00a0*/  LDC.64 R4, c[0x0][0x388] ;  /* 0x0000e200ff047b82 */ /* 0x000e700000000a00 */
[----:B------:R-:W2:Y:S01]  /*00b0*/  LDC.64 R6, c[0x0][0x390] ;  /* 0x0000e400ff067b82 */ /* 0x000ea20000000a00 */
[----:B0-----:R-:W-:-:S06]  /*00c0*/  IMAD.WIDE.U32 R2, R9, 0x4, R2 ;  /* 0x0000000409027825 */ /* 0x001fcc00078e0002 */
[----:B------:R-:W3:Y:S01]  /*00d0*/  LDG.E R2, desc[UR4][R2.64] ;  /* 0x0000000402027981 */ /* 0x000ee2000c1e1900 */
[----:B-1----:R-:W-:-:S06]  /*00e0*/  IMAD.WIDE.U32 R4, R9, 0x4, R4 ;  /* 0x0000000409047825 */ /* 0x002fcc00078e0004 */
[----:B------:R-:W3:Y:S01]  /*00f0*/  LDG.E R5, desc[UR4][R4.64] ;  /* 0x0000000404057981 */ /* 0x000ee2000c1e1900 */
[----:B--2---:R-:W-:Y:S01]  /*0100*/  IMAD.WIDE.U32 R6, R9, 0x4, R6 ;  /* 0x0000000409067825 */ /* 0x004fe200078e0006 */
[----:B---3--:R-:W-:-:S05]  /*0110*/  IADD3 R9, PT, PT, R2, R5, RZ ;  /* 0x0000000502097210 */ /* 0x008fca0007ffe0ff */
[----:B------:R-:W-:Y:S01]  /*0120*/  STG.E desc[UR4][R6.64], R9 ;  /* 0x0000000906007986 */ /* 0x000fe2000c101904 */
[----:B------:R-:W-:Y:S05]  /*0130*/  EXIT ;  /* 0x000000000000794d */ /* 0x000fea0003800000 */
.L_x_0:
        /* <DEDUP_REMOVED lines=8> */
[----:B---3--:R-:W-:-:S05]  /*01c0*/  IADD3 R9, PT, PT, R2, -R5, RZ ;  /* 0x8000000502097210 */ /* 0x008fca0007ffe0ff */
[----:B------:R-:W-:Y:S01]  /*01d0*/  STG.E desc[UR4][R6.64], R9 ;  /* 0x0000000906007986 */ /* 0x000fe2000c101904 */
[----:B------:R-:W-:Y:S05]  /*01e0*/  EXIT ;  /* 0x000000000000794d */ /* 0x000fea0003800000 */
.L_x_1:
[----:B------:R-:W-:-:S00]  /*01f0*/  BRA `(.L_x_1) ;  /* 0xfffffffc00fc7947 */ /* 0x000fc0000383ffff */
[----:B------:R-:W-:-:S00]  /*0200*/  NOP ;  /* 0x0000000000007918 */ /* 0x000fc00000000000 */
[----:B------:R-:W-:-:S00]  /*0210*/  NOP ;  /* 0x0000000000007918 */ /* 0x000fc00000000000 */
[----:B------:R-:W-:-:S00]  /*0220*/  NOP ;  /* 0x0000000000007918 */ /* 0x000fc00000000000 */
[----:B------:R-:W-:-:S00]  /*0230*/  NOP ;  /* 0x0000000000007918 */ /* 0x000fc00000000000 */
[----:B------:R-:W-:-:S00]  /*0240*/  NOP ;  /* 0x0000000000007918 */ /* 0x000fc00000000000 */
[----:B------:R-:W-:-:S00]  /*0250*/  NOP ;  /* 0x0000000000007918 */ /* 0x000fc00000000000 */
[----:B------:R-:W-:-:S00]  /*0260*/  NOP ;  /* 0x0000000000007918 */ /* 0x000fc00000000000 */
[----:B------:R-:W-:-:S00]  /*0270*/  NOP ;  /* 0x0000000000007918 */ /* 0x000fc00000000000 */
.L_x_6:


//--------------------- .text._Z3modPiS_S_        --------------------------
	.section	.text._Z3modPiS_S_,"ax",@progbits
	.align	128
        .global         _Z3modPiS_S_
        .type           _Z3modPiS_S_,@function
        .size           _Z3modPiS_S_,(.L_x_7 - _Z3modPiS_S_)
        .other          _Z3modPiS_S_,@"STO_CUDA_ENTRY STV_DEFAULT"
_Z3modPiS_S_:
.text._Z3modPiS_S_:
[----:B------:R-:W-:Y:S01]  /*0000*/  LDC R1, c[0x0][0x37c] ;  /* 0x0000df00ff017b82 */ /* 0x000fe20000000800 */
[----:B------:R-:W0:Y:S07]  /*0010*/  S2R R5, SR_TID.X ;  /* 0x0000000000057919 */ /* 0x000e2e0000002100 */
[----:B------:R-:W0:Y:S01]  /*0020*/  S2UR UR6, SR_CTAID.X ;  /* 0x00000000000679c3 */ /* 0x000e220000002500 */
[----:B------:R-:W1:Y:S07]  /*0030*/  LDCU.64 UR4, c[0x0][0x358] ;  /* 0x00006b00ff0477ac */ /* 0x000e6e0008000a00 */
[----:B------:R-:W0:Y:S08]  /*0040*/  LDC R0, c[0x0][0x360] ;  /* 0x0000d800ff007b82 */ /* 0x000e300000000800 */
[----:B------:R-:W2:Y:S01]  /*0050*/  LDC.64 R2, c[0x0][0x388] ;  /* 0x0000e200ff027b82 */ /* 0x000ea20000000a00 */
[----:B0-----:R-:W-:-:S07]  /*0060*/  IMAD R0, R0, UR6, R5 ;  /* 0x0000000600007c24 */ /* 0x001fce000f8e0205 */
[----:B------:R-:W0:Y:S01]  /*0070*/  LDC.64 R4, c[0x0][0x380] ;  /* 0x0000e000ff047b82 */ /* 0x000e220000000a00 */
[----:B--2---:R-:W-:-:S06]  /*0080*/  IMAD.WIDE.U32 R2, R0, 0x4, R2 ;  /* 0x0000000400027825 */ /* 0x004fcc00078e0002 */
[----:B-1----:R-:W2:Y:S01]  /*0090*/  LDG.E R2, desc[UR4][R2.64] ;  /* 0x0000000402027981 */ /* 0x002ea2000c1e1900 */
[----:B0-----:R-:W-:-:S05]  /*00a0*/  IMAD.WIDE.U32 R4, R0, 0x4, R4 ;  /* 0x0000000400047825 */ /* 0x001fca00078e0004 */
[----:B------:R0:W3:Y:S01]  /*00b0*/  LDG.E R8, desc[UR4][R4.64] ;  /* 0x0000000404087981 */ /* 0x0000e2000c1e1900 */
[-C--:B--2---:R-:W-:Y:S02]  /*00c0*/  IABS R10, R2.reuse ;  /* 0x00000002000a7213 */ /* 0x084fe40000000000 */
[----:B0-----:R-:W-:Y:S02]  /*00d0*/  IABS R5, R2 ;  /* 0x0000000200057213 */ /* 0x001fe40000000000 */
[----:B------:R-:W0:Y:S01]  /*00e0*/  I2F.RP R9, R10 ;  /* 0x0000000a00097306 */ /* 0x000e220000209400 */
[----:B---3--:R-:W-:-:S07]  /*00f0*/  IABS R4, R8 ;  /* 0x0000000800047213 */ /* 0x008fce0000000000 */
[----:B0-----:R-:W0:Y:S01]  /*0100*/  MUFU.RCP R9, R9 ;  /* 0x0000000900097308 */ /* 0x001e220000001000 */
[----:B------:R-:W-:Y:S02]  /*0110*/  ISETP.GE.AND P2, PT, R8, RZ, PT ;  /* 0x000000ff0800720c */ /* 0x000fe40003f46270 */
[----:B0-----:R-:W-:-:S05]  /*0120*/  IADD3 R6, PT, PT, R9, 0xffffffe, RZ ;  /* 0x0ffffffe09067810 */ /* 0x001fca0007ffe0ff */
[----:B------:R0:W1:Y:S02]  /*0130*/  F2I.FTZ.U32.TRUNC.NTZ R7, R6 ;  /* 0x0000000600077305 */ /* 0x000064000021f000 */
[----:B0-----:R-:W-:Y:S01]  /*0140*/  IMAD.MOV.U32 R6, RZ, RZ, RZ ;  /* 0x000000ffff067224 */ /* 0x001fe200078e00ff */
[----:B-1----:R-:W-:-:S05]  /*0150*/  IADD3 R3, PT, PT, RZ, -R7, RZ ;  /* 0x80000007ff037210 */ /* 0x002fca0007ffe0ff */
[----:B------:R-:W-:-:S04]  /*0160*/  IMAD R3, R3, R10, RZ ;  /* 0x0000000a03037224 */ /* 0x000fc800078e02ff */
[----:B------:R-:W-:Y:S01]  /*0170*/  IMAD.HI.U32 R7, R7, R3, R6 ;  /* 0x0000000307077227 */ /* 0x000fe200078e0006 */
[----:B------:R-:W-:-:S05]  /*0180*/  IADD3 R3, PT, PT, RZ, -R5, RZ ;  /* 0x80000005ff037210 */ /* 0x000fca0007ffe0ff */
[----:B------:R-:W-:-:S04]  /*0190*/  IMAD.HI.U32 R7, R7, R4, RZ ;  /* 0x0000000407077227 */ /* 0x000fc800078e00ff */
[----:B------:R-:W-:Y:S02]  /*01a0*/  IMAD R7, R7, R3, R4 ;  /* 0x0000000307077224 */ /* 0x000fe400078e0204 */
[----:B------:R-:W0:Y:S03]  /*01b0*/  LDC.64 R4, c[0x0][0x390] ;  /* 0x0000e400ff047b82 */ /* 0x000e260000000a00 */
[----:B------:R-:W-:-:S13]  /*01c0*/  ISETP.GT.U32.AND P0, PT, R10, R7, PT ;  /* 0x000000070a00720c */ /* 0x000fda0003f04070 */
[----:B------:R-:W-:Y:S01]  /*01d0*/  @!P0 IMAD.IADD R7, R7, 0x1, -R10 ;  /* 0x0000000107078824 */ /* 0x000fe200078e0a0a */
[----:B------:R-:W-:-:S04]  /*01e0*/  ISETP.NE.AND P0, PT, R2, RZ, PT ;  /* 0x000000ff0200720c */ /* 0x000fc80003f05270 */
[----:B------:R-:W-:Y:S01]  /*01f0*/  ISETP.GT.U32.AND P1, PT, R10, R7, PT ;  /* 0x000000070a00720c */ /* 0x000fe20003f24070 */
[----:B0-----:R-:W-:-:S12]  /*0200*/  IMAD.WIDE.U32 R4, R0, 0x4, R4 ;  /* 0x0000000400047825 */ /* 0x001fd800078e0004 */
[----:B------:R-:W-:-:S05]  /*0210*/  @!P1 IADD3 R7, PT, PT, R7, -R10, RZ ;  /* 0x8000000a07079210 */ /* 0x000fca0007ffe0ff */
[----:B------:R-:W-:Y:S01]  /*0220*/  @!P2 IMAD.MOV R7, RZ, RZ, -R7 ;  /* 0x000000ffff07a224 */ /* 0x000fe200078e0a07 */
[----:B------:R-:W-:-:S05]  /*0230*/  @!P0 LOP3.LUT R7, RZ, R2, RZ, 0x33, !PT ;  /* 0x00000002ff078212 */ /* 0x000fca00078e33ff */
[----:B------:R-:W-:Y:S01]  /*0240*/  STG.E desc[UR4][R4.64], R7 ;  /* 0x0000000704007986 */ /* 0x000fe2000c101904 */
[----:B------:R-:W-:Y:S05]  /*0250*/  EXIT ;  /* 0x000000000000794d */ /* 0x000fea0003800000 */
.L_x_2:
        /* <DEDUP_REMOVED lines=10> */
.L_x_7:


//--------------------- .text._Z4multPiS_S_       --------------------------
	.section	.text._Z4multPiS_S_,"ax",@progbits
	.align	128
        .global         _Z4multPiS_S_
        .type           _Z4multPiS_S_,@function
        .size           _Z4multPiS_S_,(.L_x_8 - _Z4multPiS_S_)
        .other          _Z4multPiS_S_,@"STO_CUDA_ENTRY STV_DEFAULT"
_Z4multPiS_S_:
.text._Z4multPiS_S_:
[----:B------:R-:W-:Y:S01]  /*0000*/  LDC R1, c[0x0][0x37c] ;  /* 0x0000df00ff017b82 */ /* 0x000fe20000000800 */
[----:B------:R-:W0:Y:S07]  /*0010*/  S2R R0, SR_TID.X ;  /* 0x0000000000007919 */ /* 0x000e2e0000002100 */
[----:B------:R-:W0:Y:S01]  /*0020*/  S2UR UR6, SR_CTAID.X ;  /* 0x00000000000679c3 */ /* 0x000e220000002500 */
[----:B------:R-:W1:Y:S07]  /*0030*/  LDCU.64 UR4, c[0x0][0x358] ;  /* 0x00006b00ff0477ac */ /* 0x000e6e0008000a00 */
[----:B------:R-:W0:Y:S08]  /*0040*/  LDC R9, c[0x0][0x360] ;  /* 0x0000d800ff097b82 */ /* 0x000e300000000800 */
[----:B------:R-:W2:Y:S08]  /*0050*/  LDC.64 R2, c[0x0][0x380] ;  /* 0x0000e000ff027b82 */ /* 0x000eb00000000a00 */
[----:B------:R-:W3:Y:S01]  /*0060*/  LDC.64 R4, c[0x0][0x388] ;  /* 0x0000e200ff047b82 */ /* 0x000ee20000000a00 */
[----:B0-----:R-:W-:-:S07]  /*0070*/  IMAD R9, R9, UR6, R0 ;  /* 0x0000000609097c24 */ /* 0x001fce000f8e0200 */
[----:B------:R-:W0:Y:S01]  /*0080*/  LDC.64 R6, c[0x0][0x390] ;  /* 0x0000e400ff067b82 */ /* 0x000e220000000a00 */
[----:B--2---:R-:W-:-:S06]  /*0090*/  IMAD.WIDE.U32 R2, R9, 0x4, R2 ;  /* 0x0000000409027825 */ /* 0x004fcc00078e0002 */
[----:B-1----:R-:W2:Y:S01]  /*00a0*/  LDG.E R2, desc[UR4][R2.64] ;  /* 0x0000000402027981 */ /* 0x002ea2000c1e1900 */
[----:B---3--:R-:W-:-:S06]  /*00b0*/  IMAD.WIDE.U32 R4, R9, 0x4, R4 ;  /* 0x0000000409047825 */ /* 0x008fcc00078e0004 */
[----:B------:R-:W2:Y:S01]  /*00c0*/  LDG.E R5, desc[UR4][R4.64] ;  /* 0x0000000404057981 */ /* 0x000ea2000c1e1900 */
[----:B0-----:R-:W-:-:S04]  /*00d0*/  IMAD.WIDE.U32 R6, R9, 0x4, R6 ;  /* 0x0000000409067825 */ /* 0x001fc800078e0006 */
[----:B--2---:R-:W-:-:S05]  /*00e0*/  IMAD R9, R2, R5, RZ ;  /* 0x0000000502097224 */ /* 0x004fca00078e02ff */
[----:B------:R-:W-:Y:S01]  /*00f0*/  STG.E desc[UR4][R6.64], R9 ;  /* 0x0000000906007986 */ /* 0x000fe2000c101904 */
[----:B------:R-:W-:Y:S05]  /*0100*/  EXIT ;  /* 0x000000000000794d */ /* 0x000fea0003800000 */
.L_x_3:
        /* <DEDUP_REMOVED lines=15> */
.L_x_8:


//--------------------- .text._Z8subtractPiS_S_   --------------------------
	.section	.text._Z8subtractPiS_S_,"ax",@progbits
	.align	128
        .global         _Z8subtractPiS_S_
        .type           _Z8subtractPiS_S_,@function
        .size           _Z8subtractPiS_S_,(.L_x_9 - _Z8subtractPiS_S_)
        .other          _Z8subtractPiS_S_,@"STO_CUDA_ENTRY STV_DEFAULT"
_Z8subtractPiS_S_:
.text._Z8subtractPiS_S_:
        /* <DEDUP_REMOVED lines=13> */
[----:B0-----:R-:W-:Y:S01]  /*00d0*/  IMAD.WIDE.U32 R6, R9, 0x4, R6 ;  /* 0x0000000409067825 */ /* 0x001fe200078e0006 */
[----:B--2---:R-:W-:-:S05]  /*00e0*/  IADD3 R9, PT, PT, R2, -R5, RZ ;  /* 0x8000000502097210 */ /* 0x004fca0007ffe0ff */
[----:B------:R-:W-:Y:S01]  /*00f0*/  STG.E desc[UR4][R6.64], R9 ;  /* 0x0000000906007986 */ /* 0x000fe2000c101904 */
[----:B------:R-:W-:Y:S05]  /*0100*/  EXIT ;  /* 0x000000000000794d */ /* 0x000fea0003800000 */
.L_x_4:
        /* <DEDUP_REMOVED lines=15> */
.L_x_9:


//--------------------- .text._Z3addPiS_S_        --------------------------
	.section	.text._Z3addPiS_S_,"ax",@progbits
	.align	128
        .global         _Z3addPiS_S_
        .type           _Z3addPiS_S_,@function
        .size           _Z3addPiS_S_,(.L_x_10 - _Z3addPiS_S_)
        .other          _Z3addPiS_S_,@"STO_CUDA_ENTRY STV_DEFAULT"
_Z3addPiS_S_:
.text._Z3addPiS_S_:
        /* <DEDUP_REMOVED lines=14> */
[----:B--2---:R-:W-:-:S05]  /*00e0*/  IADD3 R9, PT, PT, R2, R5, RZ ;  /* 0x0000000502097210 */ /* 0x004fca0007ffe0ff */
[----:B------:R-:W-:Y:S01]  /*00f0*/  STG.E desc[UR4][R6.64], R9 ;  /* 0x0000000906007986 */ /* 0x000fe2000c101904 */
[----:B------:R-:W-:Y:S05]  /*0100*/  EXIT ;  /* 0x000000000000794d */ /* 0x000fea0003800000 */
.L_x_5:
        /* <DEDUP_REMOVED lines=15> */
.L_x_10:


//--------------------- .nv.shared.reserved.0     --------------------------
	.section	.nv.shared.reserved.0,"aw",@nobits
	.weak		__nv_reservedSMEM_offset_0_alias
	.size		__nv_reservedSMEM_offset_0_alias, 0, 64
	.other		__nv_reservedSMEM_offset_0_alias,@"STO_CUDA_RESERVED_SHARED STV_DEFAULT"
__nv_reservedSMEM_offset_0_alias:
	.zero		0
	.zero		64


//--------------------- .nv.constant0._Z16branching_addsubPiS_S_ --------------------------
	.section	.nv.constant0._Z16branching_addsubPiS_S_,"a",@progbits
	.sectionflags	@""
	.align	4
.nv.constant0._Z16branching_addsubPiS_S_:
	.zero		920


//--------------------- .nv.constant0._Z3modPiS_S_ --------------------------
	.section	.nv.constant0._Z3modPiS_S_,"a",@progbits
	.sectionflags	@""
	.align	4
.nv.constant0._Z3modPiS_S_:
	.zero		920


//--------------------- .nv.constant0._Z4multPiS_S_ --------------------------
	.section	.nv.constant0._Z4multPiS_S_,"a",@progbits
	.sectionflags	@""
	.align	4
.nv.constant0._Z4multPiS_S_:
	.zero		920


//--------------------- .nv.constant0._Z8subtractPiS_S_ --------------------------
	.section	.nv.constant0._Z8subtractPiS_S_,"a",@progbits
	.sectionflags	@""
	.align	4
.nv.constant0._Z8subtractPiS_S_:
	.zero		920


//--------------------- .nv.constant0._Z3addPiS_S_ --------------------------
	.section	.nv.constant0._Z3addPiS_S_,"a",@progbits
	.sectionflags	@""
	.align	4
.nv.constant0._Z3addPiS_S_:
	.zero		920


//--------------------- SYMBOLS --------------------------

	.type		.nv.reservedSmem.offset0,@object
	.size		.nv.reservedSmem.offset0,0x4
